	.headerflags	@"EF_CUDA_TEXMODE_UNIFIED EF_CUDA_64BIT_ADDRESS EF_CUDA_ACCELERATORS EF_CUDA_SM90 EF_CUDA_VIRTUAL_SM(EF_CUDA_SM90)"
	.elftype	@"ET_EXEC"


//--------------------- .nv.info                  --------------------------
	.section	.nv.info,"",@"SHT_CUDA_INFO"
	.align	4


	//----- nvinfo : EIATTR_REGCOUNT
	.align		4
        /*0000*/ 	.byte	0x04, 0x2f
        /*0002*/ 	.short	(.L_1 - .L_0)
	.align		4
.L_0:
        /*0004*/ 	.word	index@(triton_poi_fused_convolution_max_pool2d_with_indices_relu_14)
        /*0008*/ 	.word	0x0000001e


	//----- nvinfo : EIATTR_MIN_STACK_SIZE
	.align		4
.L_1:
        /*000c*/ 	.byte	0x04, 0x12
        /*000e*/ 	.short	(.L_3 - .L_2)
	.align		4
.L_2:
        /*0010*/ 	.word	index@(triton_poi_fused_convolution_max_pool2d_with_indices_relu_14)
        /*0014*/ 	.word	0x00000000


	//----- nvinfo : EIATTR_FRAME_SIZE
	.align		4
.L_3:
        /*0018*/ 	.byte	0x04, 0x11
        /*001a*/ 	.short	(.L_5 - .L_4)
	.align		4
.L_4:
        /*001c*/ 	.word	index@(triton_poi_fused_convolution_max_pool2d_with_indices_relu_14)
        /*0020*/ 	.word	0x00000000


	//----- nvinfo : EIATTR_MIN_STACK_SIZE
	.align		4
.L_5:
        /*0024*/ 	.byte	0x04, 0x12
        /*0026*/ 	.short	(.L_7 - .L_6)
	.align		4
.L_6:
        /*0028*/ 	.word	index@(triton_poi_fused_convolution_max_pool2d_with_indices_relu_14)
        /*002c*/ 	.word	0x00000000
.L_7:


//--------------------- .nv.info.triton_poi_fused_convolution_max_pool2d_with_indices_relu_14 --------------------------
	.section	.nv.info.triton_poi_fused_convolution_max_pool2d_with_indices_relu_14,"",@"SHT_CUDA_INFO"
	.sectionflags	@""
	.align	4


	//----- nvinfo : EIATTR_CUDA_API_VERSION
	.align		4
        /*0000*/ 	.byte	0x04, 0x37
        /*0002*/ 	.short	(.L_9 - .L_8)
.L_8:
        /*0004*/ 	.word	0x0000007c


	//----- nvinfo : EIATTR_KPARAM_INFO
	.align		4
.L_9:
        /*0008*/ 	.byte	0x04, 0x17
        /*000a*/ 	.short	(.L_11 - .L_10)
.L_10:
        /*000c*/ 	.word	0x00000000
        /*0010*/ 	.short	0x0004
        /*0012*/ 	.short	0x001c
        /*0014*/ 	.byte	0x00, 0xf0, 0x11, 0x00


	//----- nvinfo : EIATTR_KPARAM_INFO
	.align		4
.L_11:
        /*0018*/ 	.byte	0x04, 0x17
        /*001a*/ 	.short	(.L_13 - .L_12)
.L_12:
        /*001c*/ 	.word	0x00000000
        /*0020*/ 	.short	0x0003
        /*0022*/ 	.short	0x0018
        /*0024*/ 	.byte	0x00, 0xf0, 0x11, 0x00


	//----- nvinfo : EIATTR_KPARAM_INFO
	.align		4
.L_13:
        /*0028*/ 	.byte	0x04, 0x17
        /*002a*/ 	.short	(.L_15 - .L_14)
.L_14:
        /*002c*/ 	.word	0x00000000
        /*0030*/ 	.short	0x0002
        /*0032*/ 	.short	0x0010
        /*0034*/ 	.byte	0x00, 0xf4, 0x21, 0x00


	//----- nvinfo : EIATTR_KPARAM_INFO
	.align		4
.L_15:
        /*0038*/ 	.byte	0x04, 0x17
        /*003a*/ 	.short	(.L_17 - .L_16)
.L_16:
        /*003c*/ 	.word	0x00000000
        /*0040*/ 	.short	0x0001
        /*0042*/ 	.short	0x0008
        /*0044*/ 	.byte	0x00, 0xf4, 0x21, 0x00


	//----- nvinfo : EIATTR_KPARAM_INFO
	.align		4
.L_17:
        /*0048*/ 	.byte	0x04, 0x17
        /*004a*/ 	.short	(.L_19 - .L_18)
.L_18:
        /*004c*/ 	.word	0x00000000
        /*0050*/ 	.short	0x0000
        /*0052*/ 	.short	0x0000
        /*0054*/ 	.byte	0x00, 0xf4, 0x21, 0x00


	//----- nvinfo : EIATTR_SPARSE_MMA_MASK
	.align		4
.L_19:
        /*0058*/ 	.byte	0x03, 0x50
        /*005a*/ 	.short	0x0000


	//----- nvinfo : EIATTR_MAXREG_COUNT
	.align		4
        /*005c*/ 	.byte	0x03, 0x1b
        /*005e*/ 	.short	0x00ff


	//----- nvinfo : EIATTR_EXIT_INSTR_OFFSETS
	.align		4
        /*0060*/ 	.byte	0x04, 0x1c
        /*0062*/ 	.short	(.L_21 - .L_20)


	//   ....[0]....
.L_20:
        /*0064*/ 	.word	0x00000810


	//   ....[1]....
        /*0068*/ 	.word	0x00000860


	//----- nvinfo : EIATTR_REQNTID
	.align		4
.L_21:
        /*006c*/ 	.byte	0x04, 0x10
        /*006e*/ 	.short	(.L_23 - .L_22)
.L_22:
        /*0070*/ 	.word	0x00000080
        /*0074*/ 	.word	0x00000001
        /*0078*/ 	.word	0x00000001


	//----- nvinfo : EIATTR_CBANK_PARAM_SIZE
	.align		4
.L_23:
        /*007c*/ 	.byte	0x03, 0x19
        /*007e*/ 	.short	0x0020


	//----- nvinfo : EIATTR_PARAM_CBANK
	.align		4
        /*0080*/ 	.byte	0x04, 0x0a
        /*0082*/ 	.short	(.L_25 - .L_24)
	.align		4
.L_24:
        /*0084*/ 	.word	index@(.nv.constant0.triton_poi_fused_convolution_max_pool2d_with_indices_relu_14)
        /*0088*/ 	.short	0x0210
        /*008a*/ 	.short	0x0020


	//----- nvinfo : EIATTR_SW_WAR
	.align		4
.L_25:
        /*008c*/ 	.byte	0x04, 0x36
        /*008e*/ 	.short	(.L_27 - .L_26)
.L_26:
        /*0090*/ 	.word	0x00000008
.L_27:


//--------------------- .nv.callgraph             --------------------------
	.section	.nv.callgraph,"",@"SHT_CUDA_CALLGRAPH"
	.align	4
	.sectionentsize	8
	.align		4
        /*0000*/ 	.word	0x00000000
	.align		4
        /*0004*/ 	.word	0xffffffff
	.align		4
        /*0008*/ 	.word	0x00000000
	.align		4
        /*000c*/ 	.word	0xfffffffe
	.align		4
        /*0010*/ 	.word	0x00000000
	.align		4
        /*0014*/ 	.word	0xfffffffd
	.align		4
        /*0018*/ 	.word	0x00000000
	.align		4
        /*001c*/ 	.word	0xfffffffc


//--------------------- .text.triton_poi_fused_convolution_max_pool2d_with_indices_relu_14 --------------------------
	.section	.text.triton_poi_fused_convolution_max_pool2d_with_indices_relu_14,"ax",@progbits
	.sectionflags	@"SHF_BARRIERS=1"
	.align	128
        .global         triton_poi_fused_convolution_max_pool2d_with_indices_relu_14
        .type           triton_poi_fused_convolution_max_pool2d_with_indices_relu_14,@function
        .size           triton_poi_fused_convolution_max_pool2d_with_indices_relu_14,(.L_x_1 - triton_poi_fused_convolution_max_pool2d_with_indices_relu_14)
        .other          triton_poi_fused_convolution_max_pool2d_with_indices_relu_14,@"STO_CUDA_ENTRY STV_DEFAULT"
triton_poi_fused_convolution_max_pool2d_with_indices_relu_14:
.text.triton_poi_fused_convolution_max_pool2d_with_indices_relu_14:
[----:B------:R-:W0:Y:S01]  /*0000*/  LDC R1, c[0x0][0x28] ;  /* 0x00000a00ff017b82 */ /* 0x000e220000000800 */
[----:B------:R-:W1:Y:S07]  /*0010*/  S2R R17, SR_TID.X ;  /* 0x0000000000117919 */ /* 0x000e6e0000002100 */
[----:B------:R-:W2:Y:S01]  /*0020*/  S2UR UR8, SR_CTAID.X ;  /* 0x00000000000879c3 */ /* 0x000ea20000002500 */
[----:B------:R-:W-:Y:S01]  /*0030*/  CS2R R14, SRZ ;  /* 0x00000000000e7805 */ /* 0x000fe2000001ff00 */
[----:B------:R-:W-:Y:S01]  /*0040*/  ULDC.64 UR6, c[0x0][0x208] ;  /* 0x0000820000067ab9 */ /* 0x000fe20000000a00 */
[----:B------:R-:W3:Y:S05]  /*0050*/  S2R R6, SR_CTAID.Y ;  /* 0x0000000000067919 */ /* 0x000eea0000002600 */
[----:B------:R-:W4:Y:S01]  /*0060*/  LDC.64 R4, c[0x0][0x210] ;  /* 0x00008400ff047b82 */ /* 0x000f220000000a00 */
[----:B--2---:R-:W-:-:S06]  /*0070*/  UISETP.GE.AND UP0, UPT, UR8, 0x100, UPT ;  /* 0x000001000800788c */ /* 0x004fcc000bf06270 */
[----:B------:R-:W-:Y:S01]  /*0080*/  PLOP3.LUT P0, PT, PT, PT, UP0, 0x80, 0x0 ;  /* 0x000000000000781c */ /* 0x000fe20003f0f008 */
[----:B-1----:R-:W-:Y:S01]  /*0090*/  IMAD.SHL.U32 R3, R17, 0x4, RZ ;  /* 0x0000000411037824 */ /* 0x002fe200078e00ff */
[----:B------:R-:W-:Y:S01]  /*00a0*/  PLOP3.LUT P1, PT, PT, PT, UP0, 0x80, 0x0 ;  /* 0x000000000000781c */ /* 0x000fe20003f2f008 */
[----:B---3--:R-:W-:-:S03]  /*00b0*/  IMAD.SHL.U32 R0, R6, 0x400, RZ ;  /* 0x0000040006007824 */ /* 0x008fc600078e00ff */
[----:B------:R-:W-:Y:S02]  /*00c0*/  LOP3.LUT R3, R3, 0x1fc, RZ, 0xc0, !PT ;  /* 0x000001fc03037812 */ /* 0x000fe400078ec0ff */
[----:B------:R-:W-:Y:S02]  /*00d0*/  SHF.R.S32.HI R11, RZ, 0x15, R6 ;  /* 0x00000015ff0b7819 */ /* 0x000fe40000011406 */
[----:B------:R-:W-:Y:S02]  /*00e0*/  LOP3.LUT R2, R0, R3, RZ, 0xfc, !PT ;  /* 0x0000000300027212 */ /* 0x000fe400078efcff */
[----:B------:R-:W-:Y:S02]  /*00f0*/  SGXT R11, R11, 0x1 ;  /* 0x000000010b0b781a */ /* 0x000fe40000000200 */
[----:B------:R-:W-:Y:S02]  /*0100*/  SHF.R.S32.HI R7, RZ, 0x1f, R2 ;  /* 0x0000001fff077819 */ /* 0x000fe40000011402 */
[----:B------:R-:W-:-:S02]  /*0110*/  LEA.HI R11, R11, R2, RZ, 0x8 ;  /* 0x000000020b0b7211 */ /* 0x000fc400078f40ff */
[----:B------:R-:W-:Y:S02]  /*0120*/  LEA.HI R8, R7, R2, RZ, 0x8 ;  /* 0x0000000207087211 */ /* 0x000fe400078f40ff */
[----:B------:R-:W1:Y:S01]  /*0130*/  LDC.64 R6, c[0x0][0x218] ;  /* 0x00008600ff067b82 */ /* 0x000e620000000a00 */
[----:B------:R-:W-:Y:S02]  /*0140*/  LEA R10, R11, 0x20000, 0x8 ;  /* 0x000200000b0a7811 */ /* 0x000fe400078e40ff */
[C---:B------:R-:W-:Y:S01]  /*0150*/  LOP3.LUT R9, R8.reuse, 0xffffff00, RZ, 0xc0, !PT ;  /* 0xffffff0008097812 */ /* 0x040fe200078ec0ff */
[----:B------:R-:W-:Y:S01]  /*0160*/  IMAD.SHL.U32 R8, R8, 0x100, RZ ;  /* 0x0000010008087824 */ /* 0x000fe200078e00ff */
[----:B------:R-:W-:-:S03]  /*0170*/  LOP3.LUT R13, R10, 0xffff0000, RZ, 0xc0, !PT ;  /* 0xffff00000a0d7812 */ /* 0x000fc600078ec0ff */
[----:B------:R-:W-:Y:S01]  /*0180*/  IMAD.IADD R9, R2, 0x1, -R9 ;  /* 0x0000000102097824 */ /* 0x000fe200078e0a09 */
[----:B------:R-:W-:Y:S01]  /*0190*/  LOP3.LUT R11, R8, 0xffff0000, RZ, 0xc0, !PT ;  /* 0xffff0000080b7812 */ /* 0x000fe200078ec0ff */
[----:B------:R-:W-:-:S04]  /*01a0*/  IMAD.U32 R2, RZ, RZ, UR8 ;  /* 0x00000008ff027e24 */ /* 0x000fc8000f8e00ff */
[----:B------:R-:W-:-:S04]  /*01b0*/  IMAD R2, R2, 0x100, R9 ;  /* 0x0000010002027824 */ /* 0x000fc800078e0209 */
[C---:B------:R-:W-:Y:S02]  /*01c0*/  IMAD.IADD R13, R2.reuse, 0x1, R13 ;  /* 0x00000001020d7824 */ /* 0x040fe400078e020d */
[----:B------:R-:W-:Y:S02]  /*01d0*/  IMAD.IADD R11, R2, 0x1, R11 ;  /* 0x00000001020b7824 */ /* 0x000fe400078e020b */
[----:B----4-:R-:W-:Y:S01]  /*01e0*/  IMAD.WIDE R20, R13, 0x4, R4 ;  /* 0x000000040d147825 */ /* 0x010fe200078e0204 */
[----:B------:R-:W-:-:S03]  /*01f0*/  CS2R R12, SRZ ;  /* 0x00000000000c7805 */ /* 0x000fc6000001ff00 */
[----:B-1----:R-:W-:Y:S01]  /*0200*/  IMAD.WIDE R8, R9, 0x4, R6 ;  /* 0x0000000409087825 */ /* 0x002fe200078e0206 */
[----:B------:R-:W-:-:S03]  /*0210*/  CS2R R6, SRZ ;  /* 0x0000000000067805 */ /* 0x000fc6000001ff00 */
[----:B------:R-:W-:Y:S01]  /*0220*/  IMAD.WIDE R18, R11, 0x4, R4 ;  /* 0x000000040b127825 */ /* 0x000fe200078e0204 */
[----:B------:R-:W-:Y:S01]  /*0230*/  CS2R R4, SRZ ;  /* 0x0000000000047805 */ /* 0x000fe2000001ff00 */
[----:B------:R-:W2:Y:S04]  /*0240*/  LDG.E.EL.128 R8, desc[UR6][R8.64] ;  /* 0x0000000608087981 */ /* 0x000ea8000c2e1d00 */
[----:B------:R-:W2:Y:S04]  /*0250*/  @!P0 LDG.E.EL.128 R12, desc[UR6][R18.64] ;  /* 0x00000006120c8981 */ /* 0x000ea8000c2e1d00 */
[----:B------:R-:W3:Y:S01]  /*0260*/  @!P1 LDG.E.EL.128 R4, desc[UR6][R20.64] ;  /* 0x0000000614049981 */ /* 0x000ee2000c2e1d00 */
[----:B------:R-:W1:Y:S01]  /*0270*/  S2UR UR5, SR_CgaCtaId ;  /* 0x00000000000579c3 */ /* 0x000e620000008800 */
[----:B------:R-:W-:Y:S01]  /*0280*/  UMOV UR4, 0x400 ;  /* 0x0000040000047882 */ /* 0x000fe20000000000 */
[----:B------:R-:W4:Y:S01]  /*0290*/  S2R R2, SR_TID.X ;  /* 0x0000000000027919 */ /* 0x000f220000002100 */
[----:B-1----:R-:W-:Y:S01]  /*02a0*/  UPRMT UR4, UR5, 0x654, UR4 ;  /* 0x0000065405047896 */ /* 0x002fe20008000004 */
[----:B--2---:R-:W-:Y:S01]  /*02b0*/  FSETP.GEU.AND P0, PT, R12, -R8, PT ;  /* 0x800000080c00720b */ /* 0x004fe20003f0e000 */
[----:B------:R-:W-:Y:S01]  /*02c0*/  FADD R12, R8, R12 ;  /* 0x0000000c080c7221 */ /* 0x000fe20000000000 */
[-C--:B------:R-:W-:Y:S01]  /*02d0*/  FSETP.GEU.AND P4, PT, R14, -R10.reuse, PT ;  /* 0x8000000a0e00720b */ /* 0x080fe20003f8e000 */
[----:B------:R-:W-:Y:S01]  /*02e0*/  FADD R14, R10, R14 ;  /* 0x0000000e0a0e7221 */ /* 0x000fe20000000000 */
[----:B---3--:R-:W-:Y:S01]  /*02f0*/  FSETP.GEU.AND P2, PT, R6, -R10, PT ;  /* 0x8000000a0600720b */ /* 0x008fe20003f4e000 */
[----:B------:R-:W-:Y:S01]  /*0300*/  FADD R6, R10, R6 ;  /* 0x000000060a067221 */ /* 0x000fe20000000000 */
[----:B------:R-:W-:-:S02]  /*0310*/  LEA R10, R3, UR4, 0x3 ;  /* 0x00000004030a7c11 */ /* 0x000fc4000f8e18ff */
[----:B------:R-:W-:Y:S02]  /*0320*/  FSEL R3, R12, RZ, P0 ;  /* 0x000000ff0c037208 */ /* 0x000fe40000000000 */
[----:B------:R-:W-:Y:S01]  /*0330*/  FSETP.GEU.AND P0, PT, R7, -R11, PT ;  /* 0x8000000b0700720b */ /* 0x000fe20003f0e000 */
[----:B------:R-:W-:Y:S01]  /*0340*/  FADD R7, R11, R7 ;  /* 0x000000070b077221 */ /* 0x000fe20000000000 */
[----:B------:R-:W-:Y:S01]  /*0350*/  FSETP.GEU.AND P3, PT, R13, -R9, PT ;  /* 0x800000090d00720b */ /* 0x000fe20003f6e000 */
[----:B------:R-:W-:Y:S01]  /*0360*/  FADD R13, R9, R13 ;  /* 0x0000000d090d7221 */ /* 0x000fe20000000000 */
[----:B------:R-:W-:Y:S01]  /*0370*/  FSETP.GEU.AND P5, PT, R15, -R11, PT ;  /* 0x8000000b0f00720b */ /* 0x000fe20003fae000 */
[----:B------:R-:W-:Y:S01]  /*0380*/  FADD R11, R11, R15 ;  /* 0x0000000f0b0b7221 */ /* 0x000fe20000000000 */
[----:B------:R-:W-:Y:S02]  /*0390*/  FSEL R23, R14, RZ, P4 ;  /* 0x000000ff0e177208 */ /* 0x000fe40002000000 */
[----:B------:R-:W-:-:S02]  /*03a0*/  FSEL R13, R13, RZ, P3 ;  /* 0x000000ff0d0d7208 */ /* 0x000fc40001800000 */
[----:B------:R-:W-:Y:S01]  /*03b0*/  FSEL R25, R11, RZ, P5 ;  /* 0x000000ff0b197208 */ /* 0x000fe20002800000 */
[----:B------:R1:W-:Y:S04]  /*03c0*/  STS [R10], R3 ;  /* 0x000000030a007388 */ /* 0x0003e80000000800 */
[----:B------:R-:W-:Y:S04]  /*03d0*/  STS [R10+0x8], R13 ;  /* 0x0000080d0a007388 */ /* 0x000fe80000000800 */
[----:B------:R2:W-:Y:S04]  /*03e0*/  STS [R10+0x10], R23 ;  /* 0x000010170a007388 */ /* 0x0005e80000000800 */
[----:B------:R3:W-:Y:S01]  /*03f0*/  STS [R10+0x18], R25 ;  /* 0x000018190a007388 */ /* 0x0007e20000000800 */
[----:B------:R-:W-:-:S02]  /*0400*/  LOP3.LUT R15, R17, 0x7f, RZ, 0xc0, !PT ;  /* 0x0000007f110f7812 */ /* 0x000fc400078ec0ff */
[----:B------:R-:W-:Y:S01]  /*0410*/  FSETP.GEU.AND P1, PT, R5, -R9, PT ;  /* 0x800000090500720b */ /* 0x000fe20003f2e000 */
[----:B------:R-:W-:Y:S01]  /*0420*/  FADD R5, R9, R5 ;  /* 0x0000000509057221 */ /* 0x000fe20000000000 */
[----:B----4-:R-:W-:Y:S02]  /*0430*/  LOP3.LUT R14, R2, 0x7f, RZ, 0xc0, !PT ;  /* 0x0000007f020e7812 */ /* 0x010fe400078ec0ff */
[C---:B------:R-:W-:Y:S02]  /*0440*/  LOP3.LUT R2, R15.reuse, 0x80, RZ, 0xfc, !PT ;  /* 0x000000800f027812 */ /* 0x040fe400078efcff */
[C---:B------:R-:W-:Y:S02]  /*0450*/  LOP3.LUT R9, R15.reuse, 0x100, RZ, 0xfc, !PT ;  /* 0x000001000f097812 */ /* 0x040fe400078efcff */
[----:B------:R-:W-:Y:S02]  /*0460*/  LOP3.LUT R11, R15, 0x180, RZ, 0xfc, !PT ;  /* 0x000001800f0b7812 */ /* 0x000fe400078efcff */
[----:B------:R-:W-:Y:S01]  /*0470*/  FSETP.GEU.AND P3, PT, R4, -R8, PT ;  /* 0x800000080400720b */ /* 0x000fe20003f6e000 */
[----:B------:R-:W-:Y:S01]  /*0480*/  FADD R8, R8, R4 ;  /* 0x0000000408087221 */ /* 0x000fe20000000000 */
[----:B------:R-:W-:Y:S01]  /*0490*/  LEA R14, R14, UR4, 0x3 ;  /* 0x000000040e0e7c11 */ /* 0x000fe2000f8e18ff */
[----:B------:R-:W-:Y:S01]  /*04a0*/  BAR.SYNC.DEFER_BLOCKING 0x0 ;  /* 0x0000000000007b1d */ /* 0x000fe20000010000 */
[----:B------:R-:W-:-:S02]  /*04b0*/  LEA R16, R2, UR4, 0x3 ;  /* 0x0000000402107c11 */ /* 0x000fc4000f8e18ff */
[----:B------:R-:W-:Y:S02]  /*04c0*/  LEA R18, R9, UR4, 0x3 ;  /* 0x0000000409127c11 */ /* 0x000fe4000f8e18ff */
[----:B------:R-:W-:-:S03]  /*04d0*/  LEA R4, R11, UR4, 0x3 ;  /* 0x000000040b047c11 */ /* 0x000fc6000f8e18ff */
[----:B-1----:R-:W1:Y:S01]  /*04e0*/  LDC.64 R2, c[0x0][0x220] ;  /* 0x00008800ff027b82 */ /* 0x002e620000000a00 */
[----:B--2---:R-:W-:Y:S02]  /*04f0*/  FSEL R23, R5, RZ, P1 ;  /* 0x000000ff05177208 */ /* 0x004fe40000800000 */
[----:B---3--:R-:W-:Y:S01]  /*0500*/  FSEL R25, R6, RZ, P2 ;  /* 0x000000ff06197208 */ /* 0x008fe20001000000 */
[----:B------:R-:W2:Y:S04]  /*0510*/  LDS R21, [R14] ;  /* 0x000000000e157984 */ /* 0x000ea80000000800 */
[----:B------:R-:W3:Y:S04]  /*0520*/  LDS R19, [R16] ;  /* 0x0000000010137984 */ /* 0x000ee80000000800 */
[----:B------:R-:W4:Y:S04]  /*0530*/  LDS R6, [R18] ;  /* 0x0000000012067984 */ /* 0x000f280000000800 */
[----:B------:R-:W5:Y:S01]  /*0540*/  LDS R5, [R4] ;  /* 0x0000000004057984 */ /* 0x000f620000000800 */
[----:B------:R-:W-:Y:S01]  /*0550*/  BAR.SYNC.DEFER_BLOCKING 0x0 ;  /* 0x0000000000007b1d */ /* 0x000fe20000010000 */
[----:B------:R-:W-:-:S02]  /*0560*/  FSEL R13, R8, RZ, P3 ;  /* 0x000000ff080d7208 */ /* 0x000fc40001800000 */
[----:B------:R-:W-:-:S03]  /*0570*/  FSEL R27, R7, RZ, P0 ;  /* 0x000000ff071b7208 */ /* 0x000fc60000000000 */
[----:B------:R1:W-:Y:S04]  /*0580*/  STS [R10], R13 ;  /* 0x0000000d0a007388 */ /* 0x0003e80000000800 */
[----:B------:R-:W-:Y:S04]  /*0590*/  STS [R10+0x8], R23 ;  /* 0x000008170a007388 */ /* 0x000fe80000000800 */
[----:B------:R-:W-:Y:S04]  /*05a0*/  STS [R10+0x10], R25 ;  /* 0x000010190a007388 */ /* 0x000fe80000000800 */
[----:B------:R1:W-:Y:S01]  /*05b0*/  STS [R10+0x18], R27 ;  /* 0x0000181b0a007388 */ /* 0x0003e20000000800 */
[----:B------:R-:W-:Y:S01]  /*05c0*/  BAR.SYNC.DEFER_BLOCKING 0x0 ;  /* 0x0000000000007b1d */ /* 0x000fe20000010000 */
[----:B------:R-:W-:-:S02]  /*05d0*/  LOP3.LUT R17, R0, 0x7f, R17, 0xf8, !PT ;  /* 0x0000007f00117812 */ /* 0x000fc400078ef811 */
[----:B------:R-:W-:Y:S02]  /*05e0*/  PLOP3.LUT P0, PT, PT, PT, UP0, 0x80, 0x0 ;  /* 0x000000000000781c */ /* 0x000fe40003f0f008 */
[----:B------:R-:W-:Y:S02]  /*05f0*/  LOP3.LUT R11, R0, 0x80, R15, 0xfe, !PT ;  /* 0x00000080000b7812 */ /* 0x000fe400078efe0f */
[----:B------:R-:W-:Y:S02]  /*0600*/  PLOP3.LUT P1, PT, PT, PT, UP0, 0x80, 0x0 ;  /* 0x000000000000781c */ /* 0x000fe40003f2f008 */
[----:B------:R-:W-:Y:S01]  /*0610*/  LEA R17, R17, UR8, 0x8 ;  /* 0x0000000811117c11 */ /* 0x000fe2000f8e40ff */
[----:B------:R1:W4:Y:S04]  /*0620*/  LDS R9, [R14] ;  /* 0x000000000e097984 */ /* 0x0003280000000800 */
[----:B------:R-:W5:Y:S04]  /*0630*/  LDS R8, [R16] ;  /* 0x0000000010087984 */ /* 0x000f680000000800 */
[----:B------:R-:W5:Y:S01]  /*0640*/  LDS R7, [R18] ;  /* 0x0000000012077984 */ /* 0x000f620000000800 */
[----:B01----:R-:W-:Y:S01]  /*0650*/  LEA R13, R11, UR8, 0x8 ;  /* 0x000000080b0d7c11 */ /* 0x003fe2000f8e40ff */
[----:B------:R-:W-:-:S04]  /*0660*/  IMAD.WIDE R10, R17, 0x4, R2 ;  /* 0x00000004110a7825 */ /* 0x000fc800078e0202 */
[----:B------:R-:W-:Y:S01]  /*0670*/  IMAD.WIDE R12, R13, 0x4, R2 ;  /* 0x000000040d0c7825 */ /* 0x000fe200078e0202 */
[----:B------:R-:W-:Y:S01]  /*0680*/  LOP3.LUT R14, R0, 0x100, R15, 0xfe, !PT ;  /* 0x00000100000e7812 */ /* 0x000fe200078efe0f */
[----:B--2---:R0:W-:Y:S01]  /*0690*/  @!P0 STG.E desc[UR6][R10.64], R21 ;  /* 0x000000150a008986 */ /* 0x0041e2000c101906 */
[----:B------:R-:W-:Y:S02]  /*06a0*/  LOP3.LUT R0, R0, 0x180, R15, 0xfe, !PT ;  /* 0x0000018000007812 */ /* 0x000fe400078efe0f */
[----:B------:R-:W-:Y:S01]  /*06b0*/  PLOP3.LUT P0, PT, PT, PT, UP0, 0x80, 0x0 ;  /* 0x000000000000781c */ /* 0x000fe20003f0f008 */
[----:B---3--:R1:W-:Y:S01]  /*06c0*/  @!P1 STG.E desc[UR6][R12.64], R19 ;  /* 0x000000130c009986 */ /* 0x0083e2000c101906 */
[----:B------:R-:W-:Y:S02]  /*06d0*/  PLOP3.LUT P1, PT, PT, PT, UP0, 0x80, 0x0 ;  /* 0x000000000000781c */ /* 0x000fe40003f2f008 */
[----:B------:R-:W-:Y:S02]  /*06e0*/  PLOP3.LUT P2, PT, PT, PT, UP0, 0x80, 0x0 ;  /* 0x000000000000781c */ /* 0x000fe40003f4f008 */
[----:B------:R-:W-:-:S02]  /*06f0*/  PLOP3.LUT P3, PT, PT, PT, UP0, 0x80, 0x0 ;  /* 0x000000000000781c */ /* 0x000fc40003f6f008 */
[----:B------:R-:W-:Y:S02]  /*0700*/  LEA R15, R14, UR8, 0x8 ;  /* 0x000000080e0f7c11 */ /* 0x000fe4000f8e40ff */
[----:B------:R-:W-:Y:S02]  /*0710*/  PLOP3.LUT P4, PT, PT, PT, UP0, 0x80, 0x0 ;  /* 0x000000000000781c */ /* 0x000fe40003f8f008 */
[----:B------:R-:W-:Y:S01]  /*0720*/  LEA R23, R0, UR8, 0x8 ;  /* 0x0000000800177c11 */ /* 0x000fe2000f8e40ff */
[C---:B------:R-:W-:Y:S01]  /*0730*/  VIADD R25, R17.reuse, 0x20000 ;  /* 0x0002000011197836 */ /* 0x040fe20000000000 */
[----:B------:R-:W-:Y:S01]  /*0740*/  PLOP3.LUT P5, PT, PT, PT, UP0, 0x40, 0x0 ;  /* 0x000000000000781c */ /* 0x000fe20003fae808 */
[C---:B0-----:R-:W-:Y:S02]  /*0750*/  VIADD R21, R17.reuse, 0x28000 ;  /* 0x0002800011157836 */ /* 0x041fe40000000000 */
[----:B------:R-:W-:Y:S02]  /*0760*/  VIADD R27, R17, 0x30000 ;  /* 0x00030000111b7836 */ /* 0x000fe40000000000 */
[----:B------:R-:W-:-:S04]  /*0770*/  IMAD.WIDE R10, R15, 0x4, R2 ;  /* 0x000000040f0a7825 */ /* 0x000fc800078e0202 */
[--C-:B-1----:R-:W-:Y:S01]  /*0780*/  IMAD.WIDE R12, R23, 0x4, R2.reuse ;  /* 0x00000004170c7825 */ /* 0x102fe200078e0202 */
[----:B----4-:R0:W-:Y:S03]  /*0790*/  @!P0 STG.E desc[UR6][R10.64], R6 ;  /* 0x000000060a008986 */ /* 0x0101e6000c101906 */
[--C-:B------:R-:W-:Y:S01]  /*07a0*/  IMAD.WIDE R14, R25, 0x4, R2.reuse ;  /* 0x00000004190e7825 */ /* 0x100fe200078e0202 */
[----:B-----5:R0:W-:Y:S03]  /*07b0*/  @!P1 STG.E desc[UR6][R12.64], R5 ;  /* 0x000000050c009986 */ /* 0x0201e6000c101906 */
[--C-:B------:R-:W-:Y:S01]  /*07c0*/  IMAD.WIDE R18, R21, 0x4, R2.reuse ;  /* 0x0000000415127825 */ /* 0x100fe200078e0202 */
[----:B------:R0:W-:Y:S03]  /*07d0*/  @!P2 STG.E desc[UR6][R14.64], R9 ;  /* 0x000000090e00a986 */ /* 0x0001e6000c101906 */
[----:B------:R-:W-:Y:S01]  /*07e0*/  IMAD.WIDE R20, R27, 0x4, R2 ;  /* 0x000000041b147825 */ /* 0x000fe200078e0202 */
[----:B------:R0:W-:Y:S04]  /*07f0*/  @!P3 STG.E desc[UR6][R18.64], R8 ;  /* 0x000000081200b986 */ /* 0x0001e8000c101906 */
[----:B------:R0:W-:Y:S02]  /*0800*/  @!P4 STG.E desc[UR6][R20.64], R7 ;  /* 0x000000071400c986 */ /* 0x0001e4000c101906 */
[----:B0-----:R-:W-:Y:S05]  /*0810*/  @!P5 EXIT ;  /* 0x000000000000d94d */ /* 0x001fea0003800000 */
[----:B0-----:R-:W0:Y:S01]  /*0820*/  LDS R5, [R4] ;  /* 0x0000000004057984 */ /* 0x001e220000000800 */
[----:B------:R-:W-:-:S04]  /*0830*/  VIADD R17, R17, 0x38000 ;  /* 0x0003800011117836 */ /* 0x000fc80000000000 */
[----:B------:R-:W-:-:S05]  /*0840*/  IMAD.WIDE R2, R17, 0x4, R2 ;  /* 0x0000000411027825 */ /* 0x000fca00078e0202 */
[----:B0-----:R-:W-:Y:S01]  /*0850*/  STG.E desc[UR6][R2.64], R5 ;  /* 0x0000000502007986 */ /* 0x001fe2000c101906 */
[----:B------:R-:W-:Y:S05]  /*0860*/  EXIT ;  /* 0x000000000000794d */ /* 0x000fea0003800000 */
.L_x_0:
[----:B------:R-:W-:-:S00]  /*0870*/  BRA `(.L_x_0) ;  /* 0xfffffffc00fc7947 */ /* 0x000fc0000383ffff */
[----:B------:R-:W-:-:S00]  /*0880*/  NOP ;  /* 0x0000000000007918 */ /* 0x000fc00000000000 */
[----:B------:R-:W-:-:S00]  /*0890*/  NOP ;  /* 0x0000000000007918 */ /* 0x000fc00000000000 */
[----:B------:R-:W-:-:S00]  /*08a0*/  NOP ;  /* 0x0000000000007918 */ /* 0x000fc00000000000 */
[----:B------:R-:W-:-:S00]  /*08b0*/  NOP ;  /* 0x0000000000007918 */ /* 0x000fc00000000000 */
[----:B------:R-:W-:-:S00]  /*08c0*/  NOP ;  /* 0x0000000000007918 */ /* 0x000fc00000000000 */
[----:B------:R-:W-:-:S00]  /*08d0*/  NOP ;  /* 0x0000000000007918 */ /* 0x000fc00000000000 */
[----:B------:R-:W-:-:S00]  /*08e0*/  NOP ;  /* 0x0000000000007918 */ /* 0x000fc00000000000 */
[----:B------:R-:W-:-:S00]  /*08f0*/  NOP ;  /* 0x0000000000007918 */ /* 0x000fc00000000000 */
.L_x_1:


//--------------------- .nv.shared.triton_poi_fused_convolution_max_pool2d_with_indices_relu_14 --------------------------
	.section	.nv.shared.triton_poi_fused_convolution_max_pool2d_with_indices_relu_14,"aw",@nobits
	.sectionflags	@""
	.align	16
	.zero		1024


//--------------------- .nv.constant0.triton_poi_fused_convolution_max_pool2d_with_indices_relu_14 --------------------------
	.section	.nv.constant0.triton_poi_fused_convolution_max_pool2d_with_indices_relu_14,"a",@progbits
	.sectionflags	@""
	.align	4
.nv.constant0.triton_poi_fused_convolution_max_pool2d_with_indices_relu_14:
	.zero		560
